	.headerflags	@"EF_CUDA_TEXMODE_UNIFIED EF_CUDA_64BIT_ADDRESS EF_CUDA_SM86 EF_CUDA_VIRTUAL_SM(EF_CUDA_SM86)"
	.elftype	@"ET_EXEC"


//--------------------- .nv.info                  --------------------------
	.section	.nv.info,"",@"SHT_CUDA_INFO"
	.align	4


	//----- nvinfo : EIATTR_REGCOUNT
	.align		4
        /*0000*/ 	.byte	0x04, 0x2f
        /*0002*/ 	.short	(.L_1 - .L_0)
	.align		4
.L_0:
        /*0004*/ 	.word	index@(triton_poi_fused__to_copy_mul_16)
        /*0008*/ 	.word	0x0000001e


	//----- nvinfo : EIATTR_MIN_STACK_SIZE
	.align		4
.L_1:
        /*000c*/ 	.byte	0x04, 0x12
        /*000e*/ 	.short	(.L_3 - .L_2)
	.align		4
.L_2:
        /*0010*/ 	.word	index@(triton_poi_fused__to_copy_mul_16)
        /*0014*/ 	.word	0x00000000


	//----- nvinfo : EIATTR_FRAME_SIZE
	.align		4
.L_3:
        /*0018*/ 	.byte	0x04, 0x11
        /*001a*/ 	.short	(.L_5 - .L_4)
	.align		4
.L_4:
        /*001c*/ 	.word	index@(triton_poi_fused__to_copy_mul_16)
        /*0020*/ 	.word	0x00000000


	//----- nvinfo : EIATTR_MIN_STACK_SIZE
	.align		4
.L_5:
        /*0024*/ 	.byte	0x04, 0x12
        /*0026*/ 	.short	(.L_7 - .L_6)
	.align		4
.L_6:
        /*0028*/ 	.word	index@(triton_poi_fused__to_copy_mul_16)
        /*002c*/ 	.word	0x00000000
.L_7:


//--------------------- .nv.info.triton_poi_fused__to_copy_mul_16 --------------------------
	.section	.nv.info.triton_poi_fused__to_copy_mul_16,"",@"SHT_CUDA_INFO"
	.sectionflags	@""
	.align	4


	//----- nvinfo : EIATTR_CUDA_API_VERSION
	.align		4
        /*0000*/ 	.byte	0x04, 0x37
        /*0002*/ 	.short	(.L_9 - .L_8)
.L_8:
        /*0004*/ 	.word	0x0000007c


	//----- nvinfo : EIATTR_SW2861232_WAR
	.align		4
.L_9:
        /*0008*/ 	.byte	0x01, 0x35
	.zero		2


	//----- nvinfo : EIATTR_PARAM_CBANK
	.align		4
        /*000c*/ 	.byte	0x04, 0x0a
        /*000e*/ 	.short	(.L_11 - .L_10)
	.align		4
.L_10:
        /*0010*/ 	.word	index@(.nv.constant0.triton_poi_fused__to_copy_mul_16)
        /*0014*/ 	.short	0x0160
        /*0016*/ 	.short	0x0030


	//----- nvinfo : EIATTR_CBANK_PARAM_SIZE
	.align		4
.L_11:
        /*0018*/ 	.byte	0x03, 0x19
        /*001a*/ 	.short	0x0030


	//----- nvinfo : EIATTR_KPARAM_INFO
	.align		4
        /*001c*/ 	.byte	0x04, 0x17
        /*001e*/ 	.short	(.L_13 - .L_12)
.L_12:
        /*0020*/ 	.word	0x00000000
        /*0024*/ 	.short	0x0005
        /*0026*/ 	.short	0x0028
        /*0028*/ 	.byte	0x00, 0xf4, 0x21, 0x00


	//----- nvinfo : EIATTR_KPARAM_INFO
	.align		4
.L_13:
        /*002c*/ 	.byte	0x04, 0x17
        /*002e*/ 	.short	(.L_15 - .L_14)
.L_14:
        /*0030*/ 	.word	0x00000000
        /*0034*/ 	.short	0x0004
        /*0036*/ 	.short	0x0020
        /*0038*/ 	.byte	0x00, 0xf0, 0x11, 0x00


	//----- nvinfo : EIATTR_KPARAM_INFO
	.align		4
.L_15:
        /*003c*/ 	.byte	0x04, 0x17
        /*003e*/ 	.short	(.L_17 - .L_16)
.L_16:
        /*0040*/ 	.word	0x00000000
        /*0044*/ 	.short	0x0003
        /*0046*/ 	.short	0x0018
        /*0048*/ 	.byte	0x00, 0xf4, 0x21, 0x00


	//----- nvinfo : EIATTR_KPARAM_INFO
	.align		4
.L_17:
        /*004c*/ 	.byte	0x04, 0x17
        /*004e*/ 	.short	(.L_19 - .L_18)
.L_18:
        /*0050*/ 	.word	0x00000000
        /*0054*/ 	.short	0x0002
        /*0056*/ 	.short	0x0010
        /*0058*/ 	.byte	0x00, 0xf4, 0x21, 0x00


	//----- nvinfo : EIATTR_KPARAM_INFO
	.align		4
.L_19:
        /*005c*/ 	.byte	0x04, 0x17
        /*005e*/ 	.short	(.L_21 - .L_20)
.L_20:
        /*0060*/ 	.word	0x00000000
        /*0064*/ 	.short	0x0001
        /*0066*/ 	.short	0x0008
        /*0068*/ 	.byte	0x00, 0xf4, 0x21, 0x00


	//----- nvinfo : EIATTR_KPARAM_INFO
	.align		4
.L_21:
        /*006c*/ 	.byte	0x04, 0x17
        /*006e*/ 	.short	(.L_23 - .L_22)
.L_22:
        /*0070*/ 	.word	0x00000000
        /*0074*/ 	.short	0x0000
        /*0076*/ 	.short	0x0000
        /*0078*/ 	.byte	0x00, 0xf4, 0x21, 0x00


	//----- nvinfo : EIATTR_MAXREG_COUNT
	.align		4
.L_23:
        /*007c*/ 	.byte	0x03, 0x1b
        /*007e*/ 	.short	0x00ff


	//----- nvinfo : EIATTR_EXIT_INSTR_OFFSETS
	.align		4
        /*0080*/ 	.byte	0x04, 0x1c
        /*0082*/ 	.short	(.L_25 - .L_24)


	//   ....[0]....
.L_24:
        /*0084*/ 	.word	0x000004c0


	//----- nvinfo : EIATTR_REQNTID
	.align		4
.L_25:
        /*0088*/ 	.byte	0x04, 0x10
        /*008a*/ 	.short	(.L_27 - .L_26)
.L_26:
        /*008c*/ 	.word	0x00000080
        /*0090*/ 	.word	0x00000001
        /*0094*/ 	.word	0x00000001
.L_27:


//--------------------- .nv.callgraph             --------------------------
	.section	.nv.callgraph,"",@"SHT_CUDA_CALLGRAPH"
	.align	4
	.sectionentsize	8
	.align		4
        /*0000*/ 	.word	0x00000000
	.align		4
        /*0004*/ 	.word	0xffffffff
	.align		4
        /*0008*/ 	.word	0x00000000
	.align		4
        /*000c*/ 	.word	0xfffffffe
	.align		4
        /*0010*/ 	.word	0x00000000
	.align		4
        /*0014*/ 	.word	0xfffffffd
	.align		4
        /*0018*/ 	.word	0x00000000
	.align		4
        /*001c*/ 	.word	0xfffffffc


//--------------------- .nv.rel.action            --------------------------
	.section	.nv.rel.action,"",@"SHT_CUDA_RELOCINFO"
	.align	8
	.sectionentsize	8
        /*0000*/ 	.byte	0x73, 0x00, 0x00, 0x00, 0x00, 0x00, 0x00, 0x00, 0x00, 0x00, 0x00, 0x11, 0x25, 0x00, 0x05, 0x36


//--------------------- .nv.constant0.triton_poi_fused__to_copy_mul_16 --------------------------
	.section	.nv.constant0.triton_poi_fused__to_copy_mul_16,"a",@progbits
	.sectionflags	@""
	.align	4
.nv.constant0.triton_poi_fused__to_copy_mul_16:
	.zero		400


//--------------------- .text.triton_poi_fused__to_copy_mul_16 --------------------------
	.section	.text.triton_poi_fused__to_copy_mul_16,"ax",@progbits
	.sectioninfo	@"SHI_REGISTERS=30"
	.align	128
        .global         triton_poi_fused__to_copy_mul_16
        .type           triton_poi_fused__to_copy_mul_16,@function
        .size           triton_poi_fused__to_copy_mul_16,(.L_x_1 - triton_poi_fused__to_copy_mul_16)
        .other          triton_poi_fused__to_copy_mul_16,@"STO_CUDA_ENTRY STV_DEFAULT"
triton_poi_fused__to_copy_mul_16:
.text.triton_poi_fused__to_copy_mul_16:
[----:B------:R-:W-:Y:S02]  /*0000*/  MOV R1, c[0x0][0x28] ;  /* 0x00000a0000017a02 */ /* 0x000fe40000000f00 */
[----:B------:R-:W0:Y:S01]  /*0010*/  S2R R0, SR_TID.X ;  /* 0x0000000000007919 */ /* 0x000e220000002100 */
[----:B------:R-:W-:Y:S01]  /*0020*/  ULDC.64 UR4, c[0x0][0x118] ;  /* 0x0000460000047ab9 */ /* 0x000fe20000000a00 */
[----:B------:R-:W-:Y:S02]  /*0030*/  MOV R12, 0x4 ;  /* 0x00000004000c7802 */ /* 0x000fe40000000f00 */
[----:B------:R-:W1:Y:S01]  /*0040*/  S2R R3, SR_CTAID.X ;  /* 0x0000000000037919 */ /* 0x000e620000002500 */
[----:B0-----:R-:W-:-:S04]  /*0050*/  SHF.L.U32 R0, R0, 0x3, RZ ;  /* 0x0000000300007819 */ /* 0x001fc800000006ff */
[----:B------:R-:W-:Y:S02]  /*0060*/  LOP3.LUT R0, R0, 0x3f8, RZ, 0xc0, !PT ;  /* 0x000003f800007812 */ /* 0x000fe400078ec0ff */
[----:B-1----:R-:W-:-:S03]  /*0070*/  SHF.R.S32.HI R9, RZ, 0x15, R3 ;  /* 0x00000015ff097819 */ /* 0x002fc60000011403 */
[----:B------:R-:W-:Y:S01]  /*0080*/  IMAD R0, R3, 0x400, R0 ;  /* 0x0000040003007824 */ /* 0x000fe200078e0200 */
[----:B------:R-:W-:-:S03]  /*0090*/  SGXT R9, R9, 0x1 ;  /* 0x000000010909781a */ /* 0x000fc60000000200 */
[----:B------:R-:W-:Y:S01]  /*00a0*/  IMAD.HI R2, R0, 0x2aaaaaab, RZ ;  /* 0x2aaaaaab00027827 */ /* 0x000fe200078e02ff */
[----:B------:R-:W-:-:S04]  /*00b0*/  LEA.HI R10, R9, R0, RZ, 0x6 ;  /* 0x00000000090a7211 */ /* 0x000fc800078f30ff */
[----:B------:R-:W-:Y:S02]  /*00c0*/  SHF.R.U32.HI R3, RZ, 0x1f, R2 ;  /* 0x0000001fff037819 */ /* 0x000fe40000011602 */
[----:B------:R-:W-:Y:S02]  /*00d0*/  SHF.R.S32.HI R4, RZ, 0x6, R10 ;  /* 0x00000006ff047819 */ /* 0x000fe4000001140a */
[CC--:B------:R-:W-:Y:S02]  /*00e0*/  LEA.HI.SX32 R5, R2.reuse, R3.reuse, 0x19 ;  /* 0x0000000302057211 */ /* 0x0c0fe400078fcaff */
[----:B------:R-:W-:Y:S01]  /*00f0*/  LEA.HI.SX32 R11, R2, R3, 0xd ;  /* 0x00000003020b7211 */ /* 0x000fe200078f6aff */
[----:B------:R-:W-:Y:S01]  /*0100*/  IMAD.HI R6, R4, 0x2aaaaaab, RZ ;  /* 0x2aaaaaab04067827 */ /* 0x000fe200078e02ff */
[----:B------:R-:W-:Y:S02]  /*0110*/  SHF.R.S32.HI R8, RZ, 0x1f, R5 ;  /* 0x0000001fff087819 */ /* 0x000fe40000011405 */
[----:B------:R-:W-:-:S02]  /*0120*/  MOV R3, 0x2 ;  /* 0x0000000200037802 */ /* 0x000fc40000000f00 */
[----:B------:R-:W-:Y:S02]  /*0130*/  LEA.HI R8, R8, R5, RZ, 0xc ;  /* 0x0000000508087211 */ /* 0x000fe400078f60ff */
[----:B------:R-:W-:Y:S02]  /*0140*/  SHF.R.U32.HI R7, RZ, 0x1, R6 ;  /* 0x00000001ff077819 */ /* 0x000fe40000011606 */
[----:B------:R-:W-:Y:S02]  /*0150*/  LOP3.LUT R8, R8, 0xfffff000, RZ, 0xc0, !PT ;  /* 0xfffff00008087812 */ /* 0x000fe400078ec0ff */
[----:B------:R-:W-:Y:S01]  /*0160*/  LEA.HI R7, R6, R7, RZ, 0x1 ;  /* 0x0000000706077211 */ /* 0x000fe200078f08ff */
[C---:B------:R-:W-:Y:S02]  /*0170*/  IMAD R6, R5.reuse, 0x600, R0 ;  /* 0x0000060005067824 */ /* 0x040fe400078e0200 */
[----:B------:R-:W-:Y:S02]  /*0180*/  IMAD.IADD R8, R5, 0x1, -R8 ;  /* 0x0000000105087824 */ /* 0x000fe400078e0a08 */
[----:B------:R-:W-:-:S02]  /*0190*/  IMAD R2, R7, -0xc, R4 ;  /* 0xfffffff407027824 */ /* 0x000fc400078e0204 */
[----:B------:R-:W-:Y:S01]  /*01a0*/  IMAD R11, R11, 0xc000, R8 ;  /* 0x0000c0000b0b7824 */ /* 0x000fe200078e0208 */
[----:B------:R-:W-:Y:S01]  /*01b0*/  IADD3 R8, R0, 0x4, RZ ;  /* 0x0000000400087810 */ /* 0x000fe20007ffe0ff */
[----:B------:R-:W-:-:S04]  /*01c0*/  IMAD.WIDE R4, R6, R3, c[0x0][0x160] ;  /* 0x0000580006047625 */ /* 0x000fc800078e0203 */
[----:B------:R-:W-:Y:S01]  /*01d0*/  IMAD R16, R2, 0x1000, R11 ;  /* 0x0000100002107824 */ /* 0x000fe200078e020b */
[----:B------:R-:W-:Y:S01]  /*01e0*/  LOP3.LUT R11, R10, 0xffffffc0, RZ, 0xc0, !PT ;  /* 0xffffffc00a0b7812 */ /* 0x000fe200078ec0ff */
[----:B------:R-:W2:Y:S01]  /*01f0*/  LDG.E.128 R4, [R4.64] ;  /* 0x0000000404047981 */ /* 0x000ea2000c1e1d00 */
[----:B------:R-:W-:Y:S01]  /*0200*/  LEA.HI R2, R9, R8, RZ, 0x6 ;  /* 0x0000000809027211 */ /* 0x000fe200078f30ff */
[----:B------:R-:W-:Y:S01]  /*0210*/  IMAD.WIDE R16, R16, R12, c[0x0][0x168] ;  /* 0x00005a0010107625 */ /* 0x000fe200078e020c */
[----:B------:R-:W-:Y:S02]  /*0220*/  IADD3 R9, R0, -R11, RZ ;  /* 0x8000000b00097210 */ /* 0x000fe40007ffe0ff */
[----:B------:R-:W-:Y:S02]  /*0230*/  LOP3.LUT R11, R2, 0xffffffc0, RZ, 0xc0, !PT ;  /* 0xffffffc0020b7812 */ /* 0x000fe400078ec0ff */
[----:B------:R-:W3:Y:S03]  /*0240*/  LDG.E.EL R2, [R16.64] ;  /* 0x0000000410027981 */ /* 0x000ee6000c2e1900 */
[----:B------:R-:W-:-:S02]  /*0250*/  IMAD.IADD R11, R8, 0x1, -R11 ;  /* 0x00000001080b7824 */ /* 0x000fc400078e0a0b */
[----:B------:R-:W-:-:S04]  /*0260*/  IMAD.WIDE R8, R9, R12, c[0x0][0x170] ;  /* 0x00005c0009087625 */ /* 0x000fc800078e020c */
[----:B------:R-:W-:Y:S02]  /*0270*/  IMAD.WIDE R12, R11, R12, c[0x0][0x170] ;  /* 0x00005c000b0c7625 */ /* 0x000fe400078e020c */
[----:B------:R-:W4:Y:S04]  /*0280*/  LDG.E.EL.128 R8, [R8.64] ;  /* 0x0000000408087981 */ /* 0x000f28000c2e1d00 */
[----:B------:R-:W5:Y:S01]  /*0290*/  LDG.E.EL.128 R12, [R12.64] ;  /* 0x000000040c0c7981 */ /* 0x000f62000c2e1d00 */
[C---:B--2---:R-:W-:Y:S01]  /*02a0*/  PRMT R18, R4.reuse, 0x7632, R18 ;  /* 0x0000763204127816 */ /* 0x044fe20000000012 */
[C---:B------:R-:W-:Y:S01]  /*02b0*/  IMAD.U32 R21, R5.reuse, 0x10000, RZ ;  /* 0x0001000005157824 */ /* 0x040fe200078e00ff */
[----:B------:R-:W-:Y:S02]  /*02c0*/  SHF.L.U32 R19, R4, 0x10, RZ ;  /* 0x0000001004137819 */ /* 0x000fe400000006ff */
[----:B------:R-:W-:Y:S01]  /*02d0*/  PRMT R4, R5, 0x7632, R4 ;  /* 0x0000763205047816 */ /* 0x000fe20000000004 */
[----:B------:R-:W-:Y:S01]  /*02e0*/  IMAD.U32 R5, R18, 0x10000, RZ ;  /* 0x0001000012057824 */ /* 0x000fe200078e00ff */
[----:B------:R-:W-:Y:S01]  /*02f0*/  PRMT R20, R6, 0x7632, R20 ;  /* 0x0000763206147816 */ /* 0x000fe20000000014 */
[----:B---3--:R-:W-:Y:S01]  /*0300*/  FMUL R21, R2, R21 ;  /* 0x0000001502157220 */ /* 0x008fe20000400000 */
[----:B------:R-:W-:Y:S01]  /*0310*/  SHF.L.U32 R17, R6, 0x10, RZ ;  /* 0x0000001006117819 */ /* 0x000fe200000006ff */
[----:B------:R-:W-:Y:S01]  /*0320*/  FMUL R19, R2, R19 ;  /* 0x0000001302137220 */ /* 0x000fe20000400000 */
[----:B------:R-:W-:-:S02]  /*0330*/  PRMT R6, R7, 0x7632, R6 ;  /* 0x0000763207067816 */ /* 0x000fc40000000006 */
[----:B------:R-:W-:Y:S01]  /*0340*/  SHF.L.U32 R25, R7, 0x10, RZ ;  /* 0x0000001007197819 */ /* 0x000fe200000006ff */
[----:B------:R-:W-:Y:S01]  /*0350*/  IMAD.U32 R7, R4, 0x10000, RZ ;  /* 0x0001000004077824 */ /* 0x000fe200078e00ff */
[----:B------:R-:W-:Y:S01]  /*0360*/  SHF.L.U32 R23, R20, 0x10, RZ ;  /* 0x0000001014177819 */ /* 0x000fe200000006ff */
[----:B------:R-:W-:Y:S01]  /*0370*/  IMAD.U32 R27, R6, 0x10000, RZ ;  /* 0x00010000061b7824 */ /* 0x000fe200078e00ff */
[C---:B------:R-:W-:Y:S01]  /*0380*/  FMUL R4, R2.reuse, R5 ;  /* 0x0000000502047220 */ /* 0x040fe20000400000 */
[C---:B------:R-:W-:Y:S01]  /*0390*/  FMUL R6, R2.reuse, R7 ;  /* 0x0000000702067220 */ /* 0x040fe20000400000 */
[C---:B------:R-:W-:Y:S01]  /*03a0*/  FMUL R17, R2.reuse, R17 ;  /* 0x0000001102117220 */ /* 0x040fe20000400000 */
[C---:B------:R-:W-:Y:S01]  /*03b0*/  FMUL R16, R2.reuse, R23 ;  /* 0x0000001702107220 */ /* 0x040fe20000400000 */
[C---:B------:R-:W-:Y:S01]  /*03c0*/  FMUL R18, R2.reuse, R27 ;  /* 0x0000001b02127220 */ /* 0x040fe20000400000 */
[----:B------:R-:W-:Y:S01]  /*03d0*/  FMUL R25, R2, R25 ;  /* 0x0000001902197220 */ /* 0x000fe20000400000 */
[----:B----4-:R-:W-:Y:S01]  /*03e0*/  FMUL R5, R10, R21 ;  /* 0x000000150a057220 */ /* 0x010fe20000400000 */
[----:B------:R-:W-:Y:S01]  /*03f0*/  FMUL R6, R11, R6 ;  /* 0x000000060b067220 */ /* 0x000fe20000400000 */
[----:B------:R-:W-:Y:S01]  /*0400*/  FMUL R8, R8, R19 ;  /* 0x0000001308087220 */ /* 0x000fe20000400000 */
[----:B------:R-:W-:Y:S01]  /*0410*/  FMUL R9, R9, R4 ;  /* 0x0000000409097220 */ /* 0x000fe20000400000 */
[----:B-----5:R-:W-:Y:S01]  /*0420*/  FMUL R12, R12, R17 ;  /* 0x000000110c0c7220 */ /* 0x020fe20000400000 */
[----:B------:R-:W-:Y:S01]  /*0430*/  FMUL R13, R13, R16 ;  /* 0x000000100d0d7220 */ /* 0x000fe20000400000 */
[----:B------:R-:W-:Y:S01]  /*0440*/  FMUL R7, R14, R25 ;  /* 0x000000190e077220 */ /* 0x000fe20000400000 */
[----:B------:R-:W-:Y:S01]  /*0450*/  FMUL R18, R15, R18 ;  /* 0x000000120f127220 */ /* 0x000fe20000400000 */
[----:B------:R-:W-:Y:S01]  /*0460*/  F2FP.BF16.PACK_AB R5, R6, R5 ;  /* 0x000000050605723e */ /* 0x000fe200000010ff */
[----:B------:R-:W-:Y:S01]  /*0470*/  IMAD.WIDE R2, R0, R3, c[0x0][0x178] ;  /* 0x00005e0000027625 */ /* 0x000fe200078e0203 */
[----:B------:R-:W-:-:S02]  /*0480*/  F2FP.BF16.PACK_AB R4, R9, R8 ;  /* 0x000000080904723e */ /* 0x000fc400000010ff */
[----:B------:R-:W-:Y:S02]  /*0490*/  F2FP.BF16.PACK_AB R6, R13, R12 ;  /* 0x0000000c0d06723e */ /* 0x000fe400000010ff */
[----:B------:R-:W-:-:S05]  /*04a0*/  F2FP.BF16.PACK_AB R7, R18, R7 ;  /* 0x000000071207723e */ /* 0x000fca00000010ff */
[----:B------:R-:W-:Y:S01]  /*04b0*/  STG.E.128 [R2.64], R4 ;  /* 0x0000000402007986 */ /* 0x000fe2000c101d04 */
[----:B------:R-:W-:Y:S05]  /*04c0*/  EXIT ;  /* 0x000000000000794d */ /* 0x000fea0003800000 */
.L_x_0:
[----:B------:R-:W-:-:S00]  /*04d0*/  BRA `(.L_x_0) ;  /* 0xfffffff000007947 */ /* 0x000fc0000383ffff */
[----:B------:R-:W-:-:S00]  /*04e0*/  NOP ;  /* 0x0000000000007918 */ /* 0x000fc00000000000 */
        /* <DEDUP_REMOVED lines=9> */
.L_x_1:
